//
// Generated by NVIDIA NVVM Compiler
//
// Compiler Build ID: CL-36424714
// Cuda compilation tools, release 13.0, V13.0.88
// Based on NVVM 20.0.0
//

.version 9.0
.target sm_100
.address_size 64

	// .globl	_Z16softmaxOptimizedPfS_ii
// _ZZ16softmaxOptimizedPfS_iiE9block_max has been demoted
// _ZZ16softmaxOptimizedPfS_iiE9block_sum has been demoted
.extern .shared .align 16 .b8 shared_data[];

.visible .entry _Z16softmaxOptimizedPfS_ii(
	.param .u64 .ptr .align 1 _Z16softmaxOptimizedPfS_ii_param_0,
	.param .u64 .ptr .align 1 _Z16softmaxOptimizedPfS_ii_param_1,
	.param .u32 _Z16softmaxOptimizedPfS_ii_param_2,
	.param .u32 _Z16softmaxOptimizedPfS_ii_param_3
)
{
	.reg .pred 	%p<10>;
	.reg .b32 	%r<38>;
	.reg .b32 	%f<32>;
	.reg .b64 	%rd<11>;
	// demoted variable
	.shared .align 4 .f32 _ZZ16softmaxOptimizedPfS_iiE9block_max;
	// demoted variable
	.shared .align 4 .f32 _ZZ16softmaxOptimizedPfS_iiE9block_sum;
	ld.param.u64 	%rd4, [_Z16softmaxOptimizedPfS_ii_param_0];
	ld.param.u64 	%rd3, [_Z16softmaxOptimizedPfS_ii_param_1];
	ld.param.u32 	%r18, [_Z16softmaxOptimizedPfS_ii_param_2];
	ld.param.u32 	%r17, [_Z16softmaxOptimizedPfS_ii_param_3];
	cvta.to.global.u64 	%rd1, %rd4;
	mov.u32 	%r1, %ctaid.x;
	mov.u32 	%r37, %tid.x;
	setp.ge.s32 	%p1, %r1, %r18;
	@%p1 bra 	$L__BB0_15;
	setp.ge.s32 	%p2, %r37, %r17;
	mov.b32 	%r35, -8388608;
	@%p2 bra 	$L__BB0_5;
	mul.lo.s32 	%r3, %r17, %r1;
	mov.f32 	%f29, 0fFF800000;
	mov.u32 	%r4, %ntid.x;
	mov.u32 	%r34, %r37;
$L__BB0_3:
	add.s32 	%r20, %r34, %r3;
	mul.wide.s32 	%rd5, %r20, 4;
	add.s64 	%rd6, %rd1, %rd5;
	ld.global.f32 	%f9, [%rd6];
	max.f32 	%f29, %f29, %f9;
	add.s32 	%r34, %r34, %r4;
	setp.lt.s32 	%p3, %r34, %r17;
	@%p3 bra 	$L__BB0_3;
	mov.b32 	%r35, %f29;
$L__BB0_5:
	setp.ne.s32 	%p4, %r37, 0;
	@%p4 bra 	$L__BB0_7;
	mov.b32 	%r21, -8388608;
	st.shared.u32 	[_ZZ16softmaxOptimizedPfS_iiE9block_max], %r21;
$L__BB0_7:
	setp.ge.s32 	%p5, %r37, %r17;
	bar.sync 	0;
	atom.shared.max.s32 	%r22, [_ZZ16softmaxOptimizedPfS_iiE9block_max], %r35;
	bar.sync 	0;
	mov.f32 	%f31, 0f00000000;
	@%p5 bra 	$L__BB0_10;
	ld.shared.f32 	%f3, [_ZZ16softmaxOptimizedPfS_iiE9block_max];
	mul.lo.s32 	%r9, %r17, %r1;
	mov.f32 	%f31, 0f00000000;
	mov.u32 	%r10, %ntid.x;
	mov.u32 	%r36, %r37;
$L__BB0_9:
	add.s32 	%r23, %r36, %r9;
	mul.wide.s32 	%rd7, %r23, 4;
	add.s64 	%rd8, %rd1, %rd7;
	ld.global.f32 	%f12, [%rd8];
	sub.f32 	%f13, %f12, %f3;
	fma.rn.f32 	%f14, %f13, 0f3BBB989D, 0f3F000000;
	cvt.sat.f32.f32 	%f15, %f14;
	mov.f32 	%f16, 0f4B400001;
	mov.f32 	%f17, 0f437C0000;
	fma.rm.f32 	%f18, %f15, %f17, %f16;
	add.f32 	%f19, %f18, 0fCB40007F;
	neg.f32 	%f20, %f19;
	fma.rn.f32 	%f21, %f13, 0f3FB8AA3B, %f20;
	fma.rn.f32 	%f22, %f13, 0f32A57060, %f21;
	mov.b32 	%r24, %f18;
	shl.b32 	%r25, %r24, 23;
	mov.b32 	%f23, %r25;
	ex2.approx.ftz.f32 	%f24, %f22;
	mul.f32 	%f25, %f24, %f23;
	shl.b32 	%r26, %r36, 2;
	mov.u32 	%r27, shared_data;
	add.s32 	%r28, %r27, %r26;
	st.shared.f32 	[%r28], %f25;
	add.f32 	%f31, %f31, %f25;
	add.s32 	%r36, %r36, %r10;
	setp.lt.s32 	%p6, %r36, %r17;
	@%p6 bra 	$L__BB0_9;
$L__BB0_10:
	setp.ne.s32 	%p7, %r37, 0;
	@%p7 bra 	$L__BB0_12;
	mov.b32 	%r29, 0;
	st.shared.u32 	[_ZZ16softmaxOptimizedPfS_iiE9block_sum], %r29;
$L__BB0_12:
	setp.ge.s32 	%p8, %r37, %r17;
	bar.sync 	0;
	atom.shared.add.f32 	%f26, [_ZZ16softmaxOptimizedPfS_iiE9block_sum], %f31;
	bar.sync 	0;
	@%p8 bra 	$L__BB0_15;
	ld.shared.f32 	%f7, [_ZZ16softmaxOptimizedPfS_iiE9block_sum];
	mul.lo.s32 	%r13, %r17, %r1;
	mov.u32 	%r14, %ntid.x;
	cvta.to.global.u64 	%rd2, %rd3;
	mov.u32 	%r31, shared_data;
$L__BB0_14:
	shl.b32 	%r30, %r37, 2;
	add.s32 	%r32, %r31, %r30;
	ld.shared.f32 	%f27, [%r32];
	div.rn.f32 	%f28, %f27, %f7;
	add.s32 	%r33, %r37, %r13;
	mul.wide.s32 	%rd9, %r33, 4;
	add.s64 	%rd10, %rd2, %rd9;
	st.global.f32 	[%rd10], %f28;
	add.s32 	%r37, %r37, %r14;
	setp.lt.s32 	%p9, %r37, %r17;
	@%p9 bra 	$L__BB0_14;
$L__BB0_15:
	ret;

}


// ===== COMPILED SASS (sm_100) =====

	.target	sm_100

	.elftype	@"ET_EXEC"


//--------------------- .note.nv.tkinfo           --------------------------
	.section	.note.nv.tkinfo,"",@"SHT_NOTE"
	.sectionflags	@"SHF_NOTE_NV_TKINFO"
	.tkinfo
        /*0018*/ 	.word	0x00000002
        /*0030*/ 	.string	""
        /*0030*/ 	.string	"ptxas"
        /*0030*/ 	.string	"Cuda compilation tools, release 13.0, V13.0.88"
        /*0030*/ 	.string	"Build cuda_13.0.r13.0/compiler.36424714_0"
        /*0030*/ 	.string	"-arch sm_100 -m 64 "



//--------------------- .note.nv.cuinfo           --------------------------
	.section	.note.nv.cuinfo,"",@"SHT_NOTE"
	.sectionflags	@"SHF_NOTE_NV_CUINFO"
        /*0018*/ 	.short	0x0002
        /*001a*/ 	.short	0x0064
        /*001c*/ 	.short	0x0082
	.zero		2


//--------------------- .nv.info                  --------------------------
	.section	.nv.info,"",@"SHT_CUDA_INFO"
	.align	4


	//----- nvinfo : EIATTR_REGCOUNT
	.align		4
        /*0000*/ 	.byte	0x04, 0x2f
        /*0002*/ 	.short	(.L_1 - .L_0)
	.align		4
.L_0:
        /*0004*/ 	.word	index@(_Z16softmaxOptimizedPfS_ii)
        /*0008*/ 	.word	0x00000016


	//----- nvinfo : EIATTR_FRAME_SIZE
	.align		4
.L_1:
        /*000c*/ 	.byte	0x04, 0x11
        /*000e*/ 	.short	(.L_3 - .L_2)
	.align		4
.L_2:
        /*0010*/ 	.word	index@($__internal_0_$__cuda_sm3x_div_rn_noftz_f32_slowpath)
        /*0014*/ 	.word	0x00000000


	//----- nvinfo : EIATTR_FRAME_SIZE
	.align		4
.L_3:
        /*0018*/ 	.byte	0x04, 0x11
        /*001a*/ 	.short	(.L_5 - .L_4)
	.align		4
.L_4:
        /*001c*/ 	.word	index@(_Z16softmaxOptimizedPfS_ii)
        /*0020*/ 	.word	0x00000000


	//----- nvinfo : EIATTR_MIN_STACK_SIZE
	.align		4
.L_5:
        /*0024*/ 	.byte	0x04, 0x12
        /*0026*/ 	.short	(.L_7 - .L_6)
	.align		4
.L_6:
        /*0028*/ 	.word	index@(_Z16softmaxOptimizedPfS_ii)
        /*002c*/ 	.word	0x00000000
.L_7:


//--------------------- .nv.compat                --------------------------
	.section	.nv.compat,"",@"SHT_CUDA_COMPAT_INFO"
	.align	4
        /*0000*/ 	.byte	0x02, 0x09, 0x00, 0x00, 0x02, 0x02, 0x01, 0x00, 0x02, 0x05, 0x05, 0x00, 0x03, 0x07, 0x01, 0x01
        /*0010*/ 	.byte	0x02, 0x03, 0x00, 0x00, 0x02, 0x06, 0x01, 0x00, 0x04, 0x0b, 0x08, 0x00, 0x01, 0x00, 0x00, 0x00
        /*0020*/ 	.byte	0x00, 0x00, 0x00, 0x00


//--------------------- .nv.info._Z16softmaxOptimizedPfS_ii --------------------------
	.section	.nv.info._Z16softmaxOptimizedPfS_ii,"",@"SHT_CUDA_INFO"
	.sectionflags	@""
	.align	4


	//----- nvinfo : EIATTR_CUDA_API_VERSION
	.align		4
        /*0000*/ 	.byte	0x04, 0x37
        /*0002*/ 	.short	(.L_9 - .L_8)
.L_8:
        /*0004*/ 	.word	0x00000082


	//----- nvinfo : EIATTR_KPARAM_INFO
	.align		4
.L_9:
        /*0008*/ 	.byte	0x04, 0x17
        /*000a*/ 	.short	(.L_11 - .L_10)
.L_10:
        /*000c*/ 	.word	0x00000000
        /*0010*/ 	.short	0x0003
        /*0012*/ 	.short	0x0014
        /*0014*/ 	.byte	0x00, 0xf0, 0x11, 0x00


	//----- nvinfo : EIATTR_KPARAM_INFO
	.align		4
.L_11:
        /*0018*/ 	.byte	0x04, 0x17
        /*001a*/ 	.short	(.L_13 - .L_12)
.L_12:
        /*001c*/ 	.word	0x00000000
        /*0020*/ 	.short	0x0002
        /*0022*/ 	.short	0x0010
        /*0024*/ 	.byte	0x00, 0xf0, 0x11, 0x00


	//----- nvinfo : EIATTR_KPARAM_INFO
	.align		4
.L_13:
        /*0028*/ 	.byte	0x04, 0x17
        /*002a*/ 	.short	(.L_15 - .L_14)
.L_14:
        /*002c*/ 	.word	0x00000000
        /*0030*/ 	.short	0x0001
        /*0032*/ 	.short	0x0008
        /*0034*/ 	.byte	0x00, 0xf5, 0x21, 0x00


	//----- nvinfo : EIATTR_KPARAM_INFO
	.align		4
.L_15:
        /*0038*/ 	.byte	0x04, 0x17
        /*003a*/ 	.short	(.L_17 - .L_16)
.L_16:
        /*003c*/ 	.word	0x00000000
        /*0040*/ 	.short	0x0000
        /*0042*/ 	.short	0x0000
        /*0044*/ 	.byte	0x00, 0xf5, 0x21, 0x00


	//----- nvinfo : EIATTR_SPARSE_MMA_MASK
	.align		4
.L_17:
        /*0048*/ 	.byte	0x03, 0x50
        /*004a*/ 	.short	0x0000


	//----- nvinfo : EIATTR_MAXREG_COUNT
	.align		4
        /*004c*/ 	.byte	0x03, 0x1b
        /*004e*/ 	.short	0x00ff


	//----- nvinfo : EIATTR_NUM_BARRIERS
	.align		4
        /*0050*/ 	.byte	0x02, 0x4c
        /*0052*/ 	.byte	0x01
	.zero		1


	//----- nvinfo : EIATTR_MERCURY_ISA_VERSION
	.align		4
        /*0054*/ 	.byte	0x03, 0x5f
        /*0056*/ 	.short	0x0101


	//----- nvinfo : EIATTR_INT_WARP_WIDE_INSTR_OFFSETS
	.align		4
        /*0058*/ 	.byte	0x04, 0x31
        /*005a*/ 	.short	(.L_19 - .L_18)


	//   ....[0]....
.L_18:
        /*005c*/ 	.word	0x000001d0


	//   ....[1]....
        /*0060*/ 	.word	0x00000210


	//----- nvinfo : EIATTR_VRC_CTA_INIT_COUNT
	.align		4
.L_19:
        /*0064*/ 	.byte	0x02, 0x4a
	.zero		1
	.zero		1


	//----- nvinfo : EIATTR_EXIT_INSTR_OFFSETS
	.align		4
        /*0068*/ 	.byte	0x04, 0x1c
        /*006a*/ 	.short	(.L_21 - .L_20)


	//   ....[0]....
.L_20:
        /*006c*/ 	.word	0x00000040


	//   ....[1]....
        /*0070*/ 	.word	0x00000570


	//   ....[2]....
        /*0074*/ 	.word	0x00000730


	//----- nvinfo : EIATTR_CRS_STACK_SIZE
	.align		4
.L_21:
        /*0078*/ 	.byte	0x04, 0x1e
        /*007a*/ 	.short	(.L_23 - .L_22)
.L_22:
        /*007c*/ 	.word	0x00000000


	//----- nvinfo : EIATTR_CBANK_PARAM_SIZE
	.align		4
.L_23:
        /*0080*/ 	.byte	0x03, 0x19
        /*0082*/ 	.short	0x0018


	//----- nvinfo : EIATTR_PARAM_CBANK
	.align		4
        /*0084*/ 	.byte	0x04, 0x0a
        /*0086*/ 	.short	(.L_25 - .L_24)
	.align		4
.L_24:
        /*0088*/ 	.word	index@(.nv.constant0._Z16softmaxOptimizedPfS_ii)
        /*008c*/ 	.short	0x0380
        /*008e*/ 	.short	0x0018


	//----- nvinfo : EIATTR_SW_WAR
	.align		4
.L_25:
        /*0090*/ 	.byte	0x04, 0x36
        /*0092*/ 	.short	(.L_27 - .L_26)
.L_26:
        /*0094*/ 	.word	0x00000008
.L_27:


//--------------------- .nv.callgraph             --------------------------
	.section	.nv.callgraph,"",@"SHT_CUDA_CALLGRAPH"
	.align	4
	.sectionentsize	8
	.align		4
        /*0000*/ 	.word	0x00000000
	.align		4
        /*0004*/ 	.word	0xffffffff
	.align		4
        /*0008*/ 	.word	0x00000000
	.align		4
        /*000c*/ 	.word	0xfffffffe
	.align		4
        /*0010*/ 	.word	0x00000000
	.align		4
        /*0014*/ 	.word	0xfffffffd
	.align		4
        /*0018*/ 	.word	0x00000000
	.align		4
        /*001c*/ 	.word	0xfffffffc


//--------------------- .text._Z16softmaxOptimizedPfS_ii --------------------------
	.section	.text._Z16softmaxOptimizedPfS_ii,"ax",@progbits
	.align	128
        .global         _Z16softmaxOptimizedPfS_ii
        .type           _Z16softmaxOptimizedPfS_ii,@function
        .size           _Z16softmaxOptimizedPfS_ii,(.L_x_24 - _Z16softmaxOptimizedPfS_ii)
        .other          _Z16softmaxOptimizedPfS_ii,@"STO_CUDA_ENTRY STV_DEFAULT"
_Z16softmaxOptimizedPfS_ii:
.text._Z16softmaxOptimizedPfS_ii:
[----:B------:R-:W-:Y:S08]  /*0000*/  LDC R1, c[0x0][0x37c] ;  /* 0x0000df00ff017b82 */ /* 0x000ff00000000800 */
[----:B------:R-:W0:Y:S08]  /*0010*/  S2UR UR5, SR_CTAID.X ;  /* 0x00000000000579c3 */ /* 0x000e300000002500 */
[----:B------:R-:W0:Y:S02]  /*0020*/  LDC R0, c[0x0][0x390] ;  /* 0x0000e400ff007b82 */ /* 0x000e240000000800 */
[----:B0-----:R-:W-:-:S13]  /*0030*/  ISETP.LE.AND P0, PT, R0, UR5, PT ;  /* 0x0000000500007c0c */ /* 0x001fda000bf03270 */
[----:B------:R-:W-:Y:S05]  /*0040*/  @P0 EXIT ;  /* 0x000000000000094d */ /* 0x000fea0003800000 */
[----:B------:R-:W0:Y:S01]  /*0050*/  S2R R2, SR_TID.X ;  /* 0x0000000000027919 */ /* 0x000e220000002100 */
[----:B------:R-:W0:Y:S01]  /*0060*/  LDC R3, c[0x0][0x394] ;  /* 0x0000e500ff037b82 */ /* 0x000e220000000800 */
[----:B------:R-:W1:Y:S01]  /*0070*/  LDCU.64 UR6, c[0x0][0x358] ;  /* 0x00006b00ff0677ac */ /* 0x000e620008000a00 */
[----:B------:R-:W-:Y:S01]  /*0080*/  BSSY.RECONVERGENT B0, `(.L_x_0) ;  /* 0x0000012000007945 */ /* 0x000fe20003800200 */
[----:B------:R-:W-:Y:S01]  /*0090*/  IMAD.MOV.U32 R4, RZ, RZ, -0x800000 ;  /* 0xff800000ff047424 */ /* 0x000fe200078e00ff */
[----:B0-----:R-:W-:-:S13]  /*00a0*/  ISETP.GE.AND P0, PT, R2, R3, PT ;  /* 0x000000030200720c */ /* 0x001fda0003f06270 */
[----:B-1----:R-:W-:Y:S05]  /*00b0*/  @P0 BRA `(.L_x_1) ;  /* 0x0000000000380947 */ /* 0x002fea0003800000 */
[----:B------:R-:W0:Y:S01]  /*00c0*/  LDC R9, c[0x0][0x360] ;  /* 0x0000d800ff097b82 */ /* 0x000e220000000800 */
[----:B------:R-:W-:Y:S01]  /*00d0*/  BSSY.RECONVERGENT B1, `(.L_x_2) ;  /* 0x000000b000017945 */ /* 0x000fe20003800200 */
[----:B------:R-:W-:Y:S02]  /*00e0*/  IMAD.MOV.U32 R0, RZ, RZ, -0x800000 ;  /* 0xff800000ff007424 */ /* 0x000fe400078e00ff */
[----:B------:R-:W-:-:S04]  /*00f0*/  IMAD.MOV.U32 R8, RZ, RZ, R2 ;  /* 0x000000ffff087224 */ /* 0x000fc800078e0002 */
[----:B------:R-:W1:Y:S03]  /*0100*/  LDC.64 R6, c[0x0][0x380] ;  /* 0x0000e000ff067b82 */ /* 0x000e660000000a00 */
.L_x_3:
[----:B------:R-:W-:-:S04]  /*0110*/  IMAD R5, R3, UR5, R8 ;  /* 0x0000000503057c24 */ /* 0x000fc8000f8e0208 */
[----:B-1----:R-:W-:-:S06]  /*0120*/  IMAD.WIDE R4, R5, 0x4, R6 ;  /* 0x0000000405047825 */ /* 0x002fcc00078e0206 */
[----:B------:R-:W2:Y:S01]  /*0130*/  LDG.E R5, desc[UR6][R4.64] ;  /* 0x0000000604057981 */ /* 0x000ea2000c1e1900 */
[----:B0-----:R-:W-:-:S05]  /*0140*/  IMAD.IADD R8, R9, 0x1, R8 ;  /* 0x0000000109087824 */ /* 0x001fca00078e0208 */
[----:B------:R-:W-:Y:S02]  /*0150*/  ISETP.GE.AND P0, PT, R8, R3, PT ;  /* 0x000000030800720c */ /* 0x000fe40003f06270 */
[----:B--2---:R-:W-:-:S11]  /*0160*/  FMNMX R0, R5, R0, !PT ;  /* 0x0000000005007209 */ /* 0x004fd60007800000 */
[----:B------:R-:W-:Y:S05]  /*0170*/  @!P0 BRA `(.L_x_3) ;  /* 0xfffffffc00e48947 */ /* 0x000fea000383ffff */
[----:B------:R-:W-:Y:S05]  /*0180*/  BSYNC.RECONVERGENT B1 ;  /* 0x0000000000017941 */ /* 0x000fea0003800200 */
.L_x_2:
[----:B------:R-:W-:-:S07]  /*0190*/  IMAD.MOV.U32 R4, RZ, RZ, R0 ;  /* 0x000000ffff047224 */ /* 0x000fce00078e0000 */
.L_x_1:
[----:B------:R-:W-:Y:S05]  /*01a0*/  BSYNC.RECONVERGENT B0 ;  /* 0x0000000000007941 */ /* 0x000fea0003800200 */
.L_x_0:
[----:B------:R-:W0:Y:S01]  /*01b0*/  S2R R0, SR_CgaCtaId ;  /* 0x0000000000007919 */ /* 0x000e220000008800 */
[----:B------:R-:W-:Y:S01]  /*01c0*/  ISETP.NE.AND P1, PT, R2, RZ, PT ;  /* 0x000000ff0200720c */ /* 0x000fe20003f25270 */
[----:B------:R-:W-:Y:S01]  /*01d0*/  VOTEU.ANY UR4, UPT, PT ;  /* 0x0000000000047886 */ /* 0x000fe200038e0100 */
[----:B------:R-:W-:Y:S01]  /*01e0*/  MOV R7, 0x400 ;  /* 0x0000040000077802 */ /* 0x000fe20000000f00 */
[----:B------:R-:W1:Y:S01]  /*01f0*/  S2R R5, SR_LANEID ;  /* 0x0000000000057919 */ /* 0x000e620000000000 */
[----:B------:R-:W-:Y:S01]  /*0200*/  UFLO.U32 UR4, UR4 ;  /* 0x00000004000472bd */ /* 0x000fe200080e0000 */
[----:B------:R-:W-:Y:S01]  /*0210*/  CREDUX.MAX.S32 UR8, R4 ;  /* 0x00000000040872cc */ /* 0x000fe20000000200 */
[----:B------:R-:W-:Y:S01]  /*0220*/  BSSY.RECONVERGENT B0, `(.L_x_4) ;  /* 0x0000028000007945 */ /* 0x000fe20003800200 */
[C---:B------:R-:W-:Y:S01]  /*0230*/  ISETP.GE.AND P3, PT, R2.reuse, R3, PT ;  /* 0x000000030200720c */ /* 0x040fe20003f66270 */
[----:B------:R-:W-:Y:S01]  /*0240*/  IMAD.MOV.U32 R9, RZ, RZ, RZ ;  /* 0x000000ffff097224 */ /* 0x000fe200078e00ff */
[----:B------:R-:W-:-:S04]  /*0250*/  ISETP.NE.AND P0, PT, R2, RZ, PT ;  /* 0x000000ff0200720c */ /* 0x000fc80003f05270 */
[----:B------:R-:W-:Y:S01]  /*0260*/  @!P1 IMAD.MOV.U32 R11, RZ, RZ, -0x800000 ;  /* 0xff800000ff0b9424 */ /* 0x000fe200078e00ff */
[----:B0-----:R-:W-:Y:S02]  /*0270*/  LEA R6, R0, R7, 0x18 ;  /* 0x0000000700067211 */ /* 0x001fe400078ec0ff */
[----:B-1----:R-:W-:-:S03]  /*0280*/  ISETP.EQ.U32.AND P2, PT, R5, UR4, PT ;  /* 0x0000000405007c0c */ /* 0x002fc6000bf42070 */
[----:B------:R0:W-:Y:S01]  /*0290*/  @!P1 STS [R6], R11 ;  /* 0x0000000b06009388 */ /* 0x0001e20000000800 */
[----:B------:R-:W-:Y:S01]  /*02a0*/  MOV R5, UR8 ;  /* 0x0000000800057c02 */ /* 0x000fe20008000f00 */
[----:B------:R-:W-:Y:S08]  /*02b0*/  BAR.SYNC.DEFER_BLOCKING 0x0 ;  /* 0x0000000000007b1d */ /* 0x000ff00000010000 */
[----:B------:R0:W-:Y:S01]  /*02c0*/  @P2 ATOMS.MAX.S32 RZ, [R6], R5 ;  /* 0x0000000506ff238c */ /* 0x0001e20001000200 */
[----:B------:R-:W-:Y:S06]  /*02d0*/  BAR.SYNC.DEFER_BLOCKING 0x0 ;  /* 0x0000000000007b1d */ /* 0x000fec0000010000 */
[----:B------:R-:W-:Y:S05]  /*02e0*/  @P3 BRA `(.L_x_5) ;  /* 0x00000000006c3947 */ /* 0x000fea0003800000 */
[----:B------:R1:W2:Y:S01]  /*02f0*/  LDS R8, [R6] ;  /* 0x0000000006087984 */ /* 0x0002a20000000800 */
[----:B------:R-:W3:Y:S01]  /*0300*/  LDC R17, c[0x0][0x360] ;  /* 0x0000d800ff117b82 */ /* 0x000ee20000000800 */
[----:B0-----:R-:W-:Y:S02]  /*0310*/  VIADD R11, R7, 0x10 ;  /* 0x00000010070b7836 */ /* 0x001fe40000000000 */
[----:B------:R-:W-:Y:S02]  /*0320*/  IMAD.MOV.U32 R9, RZ, RZ, RZ ;  /* 0x000000ffff097224 */ /* 0x000fe400078e00ff */
[----:B------:R-:W-:Y:S01]  /*0330*/  IMAD.MOV.U32 R12, RZ, RZ, R2 ;  /* 0x000000ffff0c7224 */ /* 0x000fe200078e0002 */
[----:B------:R-:W-:Y:S02]  /*0340*/  LEA R15, R0, R11, 0x18 ;  /* 0x0000000b000f7211 */ /* 0x000fe400078ec0ff */
[----:B-1----:R-:W0:Y:S05]  /*0350*/  LDC.64 R4, c[0x0][0x380] ;  /* 0x0000e000ff047b82 */ /* 0x002e2a0000000a00 */
.L_x_6:
[----:B-1----:R-:W-:-:S04]  /*0360*/  IMAD R11, R3, UR5, R12 ;  /* 0x00000005030b7c24 */ /* 0x002fc8000f8e020c */
[----:B0-----:R-:W-:-:S06]  /*0370*/  IMAD.WIDE R10, R11, 0x4, R4 ;  /* 0x000000040b0a7825 */ /* 0x001fcc00078e0204 */
[----:B------:R-:W2:Y:S01]  /*0380*/  LDG.E R11, desc[UR6][R10.64] ;  /* 0x000000060a0b7981 */ /* 0x000ea2000c1e1900 */
[----:B------:R-:W-:Y:S02]  /*0390*/  HFMA2 R19, -RZ, RZ, 3.7421875, 0 ;  /* 0x437c0000ff137431 */ /* 0x000fe400000001ff */
[----:B------:R-:W-:Y:S02]  /*03a0*/  IMAD.MOV.U32 R14, RZ, RZ, 0x3bbb989d ;  /* 0x3bbb989dff0e7424 */ /* 0x000fe400078e00ff */
[----:B--2---:R-:W-:Y:S01]  /*03b0*/  FADD R13, -R8, R11 ;  /* 0x0000000b080d7221 */ /* 0x004fe20000000100 */
[----:B------:R-:W-:Y:S02]  /*03c0*/  IMAD R11, R12, 0x4, R15 ;  /* 0x000000040c0b7824 */ /* 0x000fe400078e020f */
[----:B---3--:R-:W-:Y:S02]  /*03d0*/  IMAD.IADD R12, R17, 0x1, R12 ;  /* 0x00000001110c7824 */ /* 0x008fe400078e020c */
[----:B------:R-:W-:-:S04]  /*03e0*/  FFMA.SAT R14, R13, R14, 0.5 ;  /* 0x3f0000000d0e7423 */ /* 0x000fc8000000200e */
[----:B------:R-:W-:Y:S01]  /*03f0*/  FFMA.RM R14, R14, R19, 12582913 ;  /* 0x4b4000010e0e7423 */ /* 0x000fe20000004013 */
[----:B------:R-:W-:-:S03]  /*0400*/  ISETP.GE.AND P1, PT, R12, R3, PT ;  /* 0x000000030c00720c */ /* 0x000fc60003f26270 */
[C---:B------:R-:W-:Y:S01]  /*0410*/  FADD R16, R14.reuse, -12583039 ;  /* 0xcb40007f0e107421 */ /* 0x040fe20000000000 */
[----:B------:R-:W-:-:S03]  /*0420*/  IMAD.SHL.U32 R14, R14, 0x800000, RZ ;  /* 0x008000000e0e7824 */ /* 0x000fc600078e00ff */
[----:B------:R-:W-:-:S04]  /*0430*/  FFMA R16, R13, 1.4426950216293334961, -R16 ;  /* 0x3fb8aa3b0d107823 */ /* 0x000fc80000000810 */
[----:B------:R-:W-:-:S04]  /*0440*/  FFMA R16, R13, 1.925963033500011079e-08, R16 ;  /* 0x32a570600d107823 */ /* 0x000fc80000000010 */
[----:B------:R-:W0:Y:S02]  /*0450*/  MUFU.EX2 R13, R16 ;  /* 0x00000010000d7308 */ /* 0x000e240000000800 */
[----:B0-----:R-:W-:-:S04]  /*0460*/  FMUL R14, R14, R13 ;  /* 0x0000000d0e0e7220 */ /* 0x001fc80000400000 */
[----:B------:R-:W-:Y:S01]  /*0470*/  FADD R9, R14, R9 ;  /* 0x000000090e097221 */ /* 0x000fe20000000000 */
[----:B------:R1:W-:Y:S01]  /*0480*/  STS [R11], R14 ;  /* 0x0000000e0b007388 */ /* 0x0003e20000000800 */
[----:B------:R-:W-:Y:S05]  /*0490*/  @!P1 BRA `(.L_x_6) ;  /* 0xfffffffc00b09947 */ /* 0x000fea000383ffff */
.L_x_5:
[----:B------:R-:W-:Y:S05]  /*04a0*/  BSYNC.RECONVERGENT B0 ;  /* 0x0000000000007941 */ /* 0x000fea0003800200 */
.L_x_4:
[----:B------:R2:W-:Y:S01]  /*04b0*/  @!P0 STS [R6+0x4], RZ ;  /* 0x000004ff06008388 */ /* 0x0005e20000000800 */
[----:B------:R-:W-:Y:S01]  /*04c0*/  BAR.SYNC.DEFER_BLOCKING 0x0 ;  /* 0x0000000000007b1d */ /* 0x000fe20000010000 */
[----:B------:R-:W-:Y:S01]  /*04d0*/  ISETP.GE.AND P1, PT, R2, R3, PT ;  /* 0x000000030200720c */ /* 0x000fe20003f26270 */
[----:B------:R-:W-:-:S04]  /*04e0*/  VIADD R3, R7, 0x4 ;  /* 0x0000000407037836 */ /* 0x000fc80000000000 */
[----:B------:R-:W-:Y:S01]  /*04f0*/  BSSY.RECONVERGENT B0, `(.L_x_7) ;  /* 0x0000006000007945 */ /* 0x000fe20003800200 */
[----:B--2---:R-:W-:-:S07]  /*0500*/  LEA R3, R0, R3, 0x18 ;  /* 0x0000000300037211 */ /* 0x004fce00078ec0ff */
.L_x_8:
[----:B------:R-:W0:Y:S02]  /*0510*/  LDS R4, [R3] ;  /* 0x0000000003047984 */ /* 0x000e240000000800 */
[----:B0-----:R-:W-:-:S05]  /*0520*/  FADD R5, R9, R4 ;  /* 0x0000000409057221 */ /* 0x001fca0000000000 */
[----:B------:R-:W0:Y:S02]  /*0530*/  ATOMS.CAST.SPIN P0, [R3], R4, R5 ;  /* 0x000000040300758d */ /* 0x000e240001800005 */
[----:B0-----:R-:W-:Y:S05]  /*0540*/  @!P0 BRA `(.L_x_8) ;  /* 0xfffffffc00f08947 */ /* 0x001fea000383ffff */
[----:B------:R-:W-:Y:S05]  /*0550*/  BSYNC.RECONVERGENT B0 ;  /* 0x0000000000007941 */ /* 0x000fea0003800200 */
.L_x_7:
[----:B------:R-:W-:Y:S06]  /*0560*/  BAR.SYNC.DEFER_BLOCKING 0x0 ;  /* 0x0000000000007b1d */ /* 0x000fec0000010000 */
[----:B------:R-:W-:Y:S05]  /*0570*/  @P1 EXIT ;  /* 0x000000000000194d */ /* 0x000fea0003800000 */
[----:B------:R0:W2:Y:S01]  /*0580*/  LDS R3, [R6+0x4] ;  /* 0x0000040006037984 */ /* 0x0000a20000000800 */
[----:B------:R-:W3:Y:S01]  /*0590*/  LDC R9, c[0x0][0x394] ;  /* 0x0000e500ff097b82 */ /* 0x000ee20000000800 */
[----:B------:R-:W-:Y:S01]  /*05a0*/  VIADD R7, R7, 0x10 ;  /* 0x0000001007077836 */ /* 0x000fe20000000000 */
[----:B------:R-:W4:Y:S04]  /*05b0*/  LDCU UR4, c[0x0][0x360] ;  /* 0x00006c00ff0477ac */ /* 0x000f280008000800 */
[----:B------:R-:W-:Y:S02]  /*05c0*/  LEA R7, R0, R7, 0x18 ;  /* 0x0000000700077211 */ /* 0x000fe400078ec0ff */
[----:B------:R-:W0:Y:S05]  /*05d0*/  LDC.64 R4, c[0x0][0x388] ;  /* 0x0000e200ff047b82 */ /* 0x000e2a0000000a00 */
.L_x_11:
[----:B------:R-:W-:Y:S01]  /*05e0*/  LEA R0, R2, R7, 0x2 ;  /* 0x0000000702007211 */ /* 0x000fe200078e10ff */
[----:B0-2---:R-:W1:Y:S01]  /*05f0*/  MUFU.RCP R6, R3 ;  /* 0x0000000300067308 */ /* 0x005e620000001000 */
[----:B------:R-:W-:Y:S04]  /*0600*/  BSSY.RECONVERGENT B0, `(.L_x_9) ;  /* 0x000000c000007945 */ /* 0x000fe80003800200 */
[----:B------:R-:W0:Y:S01]  /*0610*/  LDS R0, [R0] ;  /* 0x0000000000007984 */ /* 0x000e220000000800 */
[----:B-1----:R-:W-:-:S04]  /*0620*/  FFMA R11, -R3, R6, 1 ;  /* 0x3f800000030b7423 */ /* 0x002fc80000000106 */
[----:B------:R-:W-:Y:S01]  /*0630*/  FFMA R11, R6, R11, R6 ;  /* 0x0000000b060b7223 */ /* 0x000fe20000000006 */
[----:B0-----:R-:W0:Y:S03]  /*0640*/  FCHK P0, R0, R3 ;  /* 0x0000000300007302 */ /* 0x001e260000000000 */
[----:B------:R-:W-:-:S04]  /*0650*/  FFMA R6, R0, R11, RZ ;  /* 0x0000000b00067223 */ /* 0x000fc800000000ff */
[----:B------:R-:W-:-:S04]  /*0660*/  FFMA R8, -R3, R6, R0 ;  /* 0x0000000603087223 */ /* 0x000fc80000000100 */
[----:B------:R-:W-:Y:S01]  /*0670*/  FFMA R13, R11, R8, R6 ;  /* 0x000000080b0d7223 */ /* 0x000fe20000000006 */
[----:B0-----:R-:W-:Y:S06]  /*0680*/  @!P0 BRA `(.L_x_10) ;  /* 0x00000000000c8947 */ /* 0x001fec0003800000 */
[----:B------:R-:W-:-:S07]  /*0690*/  MOV R6, 0x6b0 ;  /* 0x000006b000067802 */ /* 0x000fce0000000f00 */
[----:B---34-:R-:W-:Y:S05]  /*06a0*/  CALL.REL.NOINC `($__internal_0_$__cuda_sm3x_div_rn_noftz_f32_slowpath) ;  /* 0x0000000000247944 */ /* 0x018fea0003c00000 */
[----:B------:R-:W-:-:S07]  /*06b0*/  IMAD.MOV.U32 R13, RZ, RZ, R0 ;  /* 0x000000ffff0d7224 */ /* 0x000fce00078e0000 */
.L_x_10:
[----:B----4-:R-:W-:Y:S05]  /*06c0*/  BSYNC.RECONVERGENT B0 ;  /* 0x0000000000007941 */ /* 0x010fea0003800200 */
.L_x_9:
[----:B---3--:R-:W-:Y:S02]  /*06d0*/  IMAD R11, R9, UR5, R2 ;  /* 0x00000005090b7c24 */ /* 0x008fe4000f8e0202 */
[----:B------:R-:W-:Y:S02]  /*06e0*/  VIADD R2, R2, UR4 ;  /* 0x0000000402027c36 */ /* 0x000fe40008000000 */
[----:B------:R-:W-:-:S03]  /*06f0*/  IMAD.WIDE R10, R11, 0x4, R4 ;  /* 0x000000040b0a7825 */ /* 0x000fc600078e0204 */
[----:B------:R-:W-:Y:S02]  /*0700*/  ISETP.GE.AND P0, PT, R2, R9, PT ;  /* 0x000000090200720c */ /* 0x000fe40003f06270 */
[----:B------:R0:W-:Y:S11]  /*0710*/  STG.E desc[UR6][R10.64], R13 ;  /* 0x0000000d0a007986 */ /* 0x0001f6000c101906 */
[----:B------:R-:W-:Y:S05]  /*0720*/  @!P0 BRA `(.L_x_11) ;  /* 0xfffffffc00ac8947 */ /* 0x000fea000383ffff */
[----:B------:R-:W-:Y:S05]  /*0730*/  EXIT ;  /* 0x000000000000794d */ /* 0x000fea0003800000 */
        .weak           $__internal_0_$__cuda_sm3x_div_rn_noftz_f32_slowpath
        .type           $__internal_0_$__cuda_sm3x_div_rn_noftz_f32_slowpath,@function
        .size           $__internal_0_$__cuda_sm3x_div_rn_noftz_f32_slowpath,(.L_x_24 - $__internal_0_$__cuda_sm3x_div_rn_noftz_f32_slowpath)
$__internal_0_$__cuda_sm3x_div_rn_noftz_f32_slowpath:
[----:B------:R-:W-:Y:S01]  /*0740*/  SHF.R.U32.HI R10, RZ, 0x17, R3 ;  /* 0x00000017ff0a7819 */ /* 0x000fe20000011603 */
[----:B------:R-:W-:Y:S01]  /*0750*/  BSSY.RECONVERGENT B1, `(.L_x_12) ;  /* 0x0000064000017945 */ /* 0x000fe20003800200 */
[--C-:B------:R-:W-:Y:S01]  /*0760*/  SHF.R.U32.HI R8, RZ, 0x17, R0.reuse ;  /* 0x00000017ff087819 */ /* 0x100fe20000011600 */
[----:B------:R-:W-:Y:S01]  /*0770*/  IMAD.MOV.U32 R11, RZ, RZ, R0 ;  /* 0x000000ffff0b7224 */ /* 0x000fe200078e0000 */
[----:B------:R-:W-:Y:S02]  /*0780*/  LOP3.LUT R10, R10, 0xff, RZ, 0xc0, !PT ;  /* 0x000000ff0a0a7812 */ /* 0x000fe400078ec0ff */
[----:B------:R-:W-:Y:S02]  /*0790*/  LOP3.LUT R16, R8, 0xff, RZ, 0xc0, !PT ;  /* 0x000000ff08107812 */ /* 0x000fe400078ec0ff */
[----:B------:R-:W-:Y:S01]  /*07a0*/  MOV R12, R3 ;  /* 0x00000003000c7202 */ /* 0x000fe20000000f00 */
[----:B------:R-:W-:Y:S02]  /*07b0*/  VIADD R13, R10, 0xffffffff ;  /* 0xffffffff0a0d7836 */ /* 0x000fe40000000000 */
[----:B------:R-:W-:-:S03]  /*07c0*/  VIADD R14, R16, 0xffffffff ;  /* 0xffffffff100e7836 */ /* 0x000fc60000000000 */
[----:B------:R-:W-:-:S04]  /*07d0*/  ISETP.GT.U32.AND P0, PT, R13, 0xfd, PT ;  /* 0x000000fd0d00780c */ /* 0x000fc80003f04070 */
[----:B------:R-:W-:-:S13]  /*07e0*/  ISETP.GT.U32.OR P0, PT, R14, 0xfd, P0 ;  /* 0x000000fd0e00780c */ /* 0x000fda0000704470 */
[----:B------:R-:W-:Y:S01]  /*07f0*/  @!P0 IMAD.MOV.U32 R8, RZ, RZ, RZ ;  /* 0x000000ffff088224 */ /* 0x000fe200078e00ff */
[----:B------:R-:W-:Y:S06]  /*0800*/  @!P0 BRA `(.L_x_13) ;  /* 0x00000000005c8947 */ /* 0x000fec0003800000 */
[----:B------:R-:W-:Y:S02]  /*0810*/  FSETP.GTU.FTZ.AND P1, PT, |R3|, +INF , PT ;  /* 0x7f8000000300780b */ /* 0x000fe40003f3c200 */
[----:B------:R-:W-:-:S04]  /*0820*/  FSETP.GTU.FTZ.AND P0, PT, |R0|, +INF , PT ;  /* 0x7f8000000000780b */ /* 0x000fc80003f1c200 */
[----:B------:R-:W-:-:S13]  /*0830*/  PLOP3.LUT P0, PT, P0, P1, PT, 0xf8, 0x8f ;  /* 0x00000000008f781c */ /* 0x000fda0000703f70 */
[----:B------:R-:W-:Y:S05]  /*0840*/  @P0 BRA `(.L_x_14) ;  /* 0x00000004004c0947 */ /* 0x000fea0003800000 */
[----:B------:R-:W-:-:S13]  /*0850*/  LOP3.LUT P0, RZ, R12, 0x7fffffff, R11, 0xc8, !PT ;  /* 0x7fffffff0cff7812 */ /* 0x000fda000780c80b */
[----:B------:R-:W-:Y:S05]  /*0860*/  @!P0 BRA `(.L_x_15) ;  /* 0x00000004003c8947 */ /* 0x000fea0003800000 */
[C---:B------:R-:W-:Y:S02]  /*0870*/  FSETP.NEU.FTZ.AND P2, PT, |R0|.reuse, +INF , PT ;  /* 0x7f8000000000780b */ /* 0x040fe40003f5d200 */
[----:B------:R-:W-:Y:S02]  /*0880*/  FSETP.NEU.FTZ.AND P1, PT, |R3|, +INF , PT ;  /* 0x7f8000000300780b */ /* 0x000fe40003f3d200 */
[----:B------:R-:W-:-:S11]  /*0890*/  FSETP.NEU.FTZ.AND P0, PT, |R0|, +INF , PT ;  /* 0x7f8000000000780b */ /* 0x000fd60003f1d200 */
[----:B------:R-:W-:Y:S05]  /*08a0*/  @!P1 BRA !P2, `(.L_x_15) ;  /* 0x00000004002c9947 */ /* 0x000fea0005000000 */
[----:B------:R-:W-:-:S04]  /*08b0*/  LOP3.LUT P2, RZ, R11, 0x7fffffff, RZ, 0xc0, !PT ;  /* 0x7fffffff0bff7812 */ /* 0x000fc8000784c0ff */
[----:B------:R-:W-:-:S13]  /*08c0*/  PLOP3.LUT P1, PT, P1, P2, PT, 0x2f, 0xf2 ;  /* 0x0000000000f2781c */ /* 0x000fda0000f24577 */
[----:B------:R-:W-:Y:S05]  /*08d0*/  @P1 BRA `(.L_x_16) ;  /* 0x0000000400181947 */ /* 0x000fea0003800000 */
[----:B------:R-:W-:-:S04]  /*08e0*/  LOP3.LUT P1, RZ, R12, 0x7fffffff, RZ, 0xc0, !PT ;  /* 0x7fffffff0cff7812 */ /* 0x000fc8000782c0ff */
[----:B------:R-:W-:-:S13]  /*08f0*/  PLOP3.LUT P0, PT, P0, P1, PT, 0x2f, 0xf2 ;  /* 0x0000000000f2781c */ /* 0x000fda0000702577 */
[----:B------:R-:W-:Y:S05]  /*0900*/  @P0 BRA `(.L_x_17) ;  /* 0x0000000400000947 */ /* 0x000fea0003800000 */
[----:B------:R-:W-:Y:S02]  /*0910*/  ISETP.GE.AND P0, PT, R14, RZ, PT ;  /* 0x000000ff0e00720c */ /* 0x000fe40003f06270 */
[----:B------:R-:W-:-:S11]  /*0920*/  ISETP.GE.AND P1, PT, R13, RZ, PT ;  /* 0x000000ff0d00720c */ /* 0x000fd60003f26270 */
[----:B------:R-:W-:Y:S02]  /*0930*/  @P0 IMAD.MOV.U32 R8, RZ, RZ, RZ ;  /* 0x000000ffff080224 */ /* 0x000fe400078e00ff */
[----:B------:R-:W-:Y:S01]  /*0940*/  @!P0 FFMA R11, R0, 1.84467440737095516160e+19, RZ ;  /* 0x5f800000000b8823 */ /* 0x000fe200000000ff */
[----:B------:R-:W-:Y:S02]  /*0950*/  @!P0 IMAD.MOV.U32 R8, RZ, RZ, -0x40 ;  /* 0xffffffc0ff088424 */ /* 0x000fe400078e00ff */
[----:B------:R-:W-:Y:S02]  /*0960*/  @!P1 FFMA R12, R3, 1.84467440737095516160e+19, RZ ;  /* 0x5f800000030c9823 */ /* 0x000fe400000000ff */
[----:B------:R-:W-:-:S07]  /*0970*/  @!P1 VIADD R8, R8, 0x40 ;  /* 0x0000004008089836 */ /* 0x000fce0000000000 */
.L_x_13:
[----:B------:R-:W-:Y:S01]  /*0980*/  LEA R13, R10, 0xc0800000, 0x17 ;  /* 0xc08000000a0d7811 */ /* 0x000fe200078eb8ff */
[----:B------:R-:W-:Y:S04]  /*0990*/  BSSY.RECONVERGENT B2, `(.L_x_18) ;  /* 0x0000036000027945 */ /* 0x000fe80003800200 */
[----:B------:R-:W-:Y:S01]  /*09a0*/  IMAD.IADD R13, R12, 0x1, -R13 ;  /* 0x000000010c0d7824 */ /* 0x000fe200078e0a0d */
[----:B------:R-:W-:-:S03]  /*09b0*/  IADD3 R12, PT, PT, R16, -0x7f, RZ ;  /* 0xffffff81100c7810 */ /* 0x000fc60007ffe0ff */
[----:B------:R-:W0:Y:S01]  /*09c0*/  MUFU.RCP R14, R13 ;  /* 0x0000000d000e7308 */ /* 0x000e220000001000 */
[----:B------:R-:W-:Y:S01]  /*09d0*/  FADD.FTZ R15, -R13, -RZ ;  /* 0x800000ff0d0f7221 */ /* 0x000fe20000010100 */
[----:B------:R-:W-:-:S03]  /*09e0*/  IMAD R0, R12, -0x800000, R11 ;  /* 0xff8000000c007824 */ /* 0x000fc600078e020b */
[----:B0-----:R-:W-:-:S04]  /*09f0*/  FFMA R17, R14, R15, 1 ;  /* 0x3f8000000e117423 */ /* 0x001fc8000000000f */
[----:B------:R-:W-:-:S04]  /*0a00*/  FFMA R16, R14, R17, R14 ;  /* 0x000000110e107223 */ /* 0x000fc8000000000e */
[----:B------:R-:W-:-:S04]  /*0a10*/  FFMA R11, R0, R16, RZ ;  /* 0x00000010000b7223 */ /* 0x000fc800000000ff */
[----:B------:R-:W-:-:S04]  /*0a20*/  FFMA R14, R15, R11, R0 ;  /* 0x0000000b0f0e7223 */ /* 0x000fc80000000000 */
[----:B------:R-:W-:Y:S01]  /*0a30*/  FFMA R17, R16, R14, R11 ;  /* 0x0000000e10117223 */ /* 0x000fe2000000000b */
[----:B------:R-:W-:-:S03]  /*0a40*/  IADD3 R11, PT, PT, R12, 0x7f, -R10 ;  /* 0x0000007f0c0b7810 */ /* 0x000fc60007ffe80a */
[----:B------:R-:W-:Y:S02]  /*0a50*/  FFMA R14, R15, R17, R0 ;  /* 0x000000110f0e7223 */ /* 0x000fe40000000000 */
[----:B------:R-:W-:Y:S02]  /*0a60*/  IMAD.IADD R11, R11, 0x1, R8 ;  /* 0x000000010b0b7824 */ /* 0x000fe400078e0208 */
[----:B------:R-:W-:-:S05]  /*0a70*/  FFMA R0, R16, R14, R17 ;  /* 0x0000000e10007223 */ /* 0x000fca0000000011 */
[----:B------:R-:W-:-:S04]  /*0a80*/  SHF.R.U32.HI R10, RZ, 0x17, R0 ;  /* 0x00000017ff0a7819 */ /* 0x000fc80000011600 */
[----:B------:R-:W-:-:S05]  /*0a90*/  LOP3.LUT R10, R10, 0xff, RZ, 0xc0, !PT ;  /* 0x000000ff0a0a7812 */ /* 0x000fca00078ec0ff */
[----:B------:R-:W-:-:S04]  /*0aa0*/  IMAD.IADD R12, R10, 0x1, R11 ;  /* 0x000000010a0c7824 */ /* 0x000fc800078e020b */
[----:B------:R-:W-:-:S05]  /*0ab0*/  VIADD R8, R12, 0xffffffff ;  /* 0xffffffff0c087836 */ /* 0x000fca0000000000 */
[----:B------:R-:W-:-:S13]  /*0ac0*/  ISETP.GE.U32.AND P0, PT, R8, 0xfe, PT ;  /* 0x000000fe0800780c */ /* 0x000fda0003f06070 */
[----:B------:R-:W-:Y:S05]  /*0ad0*/  @!P0 BRA `(.L_x_19) ;  /* 0x0000000000808947 */ /* 0x000fea0003800000 */
[----:B------:R-:W-:-:S13]  /*0ae0*/  ISETP.GT.AND P0, PT, R12, 0xfe, PT ;  /* 0x000000fe0c00780c */ /* 0x000fda0003f04270 */
[----:B------:R-:W-:Y:S05]  /*0af0*/  @P0 BRA `(.L_x_20) ;  /* 0x00000000006c0947 */ /* 0x000fea0003800000 */
[----:B------:R-:W-:-:S13]  /*0b00*/  ISETP.GE.AND P0, PT, R12, 0x1, PT ;  /* 0x000000010c00780c */ /* 0x000fda0003f06270 */
[----:B------:R-:W-:Y:S05]  /*0b10*/  @P0 BRA `(.L_x_21) ;  /* 0x0000000000740947 */ /* 0x000fea0003800000 */
[----:B------:R-:W-:Y:S02]  /*0b20*/  ISETP.GE.AND P0, PT, R12, -0x18, PT ;  /* 0xffffffe80c00780c */ /* 0x000fe40003f06270 */
[----:B------:R-:W-:-:S11]  /*0b30*/  LOP3.LUT R0, R0, 0x80000000, RZ, 0xc0, !PT ;  /* 0x8000000000007812 */ /* 0x000fd600078ec0ff */
[----:B------:R-:W-:Y:S05]  /*0b40*/  @!P0 BRA `(.L_x_21) ;  /* 0x0000000000688947 */ /* 0x000fea0003800000 */
[-CC-:B------:R-:W-:Y:S01]  /*0b50*/  FFMA.RZ R8, R16, R14.reuse, R17.reuse ;  /* 0x0000000e10087223 */ /* 0x180fe2000000c011 */
[----:B------:R-:W-:Y:S02]  /*0b60*/  VIADD R13, R12, 0x20 ;  /* 0x000000200c0d7836 */ /* 0x000fe40000000000 */
[-CC-:B------:R-:W-:Y:S01]  /*0b70*/  FFMA.RM R11, R16, R14.reuse, R17.reuse ;  /* 0x0000000e100b7223 */ /* 0x180fe20000004011 */
[----:B------:R-:W-:Y:S02]  /*0b80*/  ISETP.NE.AND P2, PT, R12, RZ, PT ;  /* 0x000000ff0c00720c */ /* 0x000fe40003f45270 */
[----:B------:R-:W-:Y:S01]  /*0b90*/  LOP3.LUT R10, R8, 0x7fffff, RZ, 0xc0, !PT ;  /* 0x007fffff080a7812 */ /* 0x000fe200078ec0ff */
[----:B------:R-:W-:Y:S01]  /*0ba0*/  FFMA.RP R8, R16, R14, R17 ;  /* 0x0000000e10087223 */ /* 0x000fe20000008011 */
[----:B------:R-:W-:Y:S01]  /*0bb0*/  ISETP.NE.AND P1, PT, R12, RZ, PT ;  /* 0x000000ff0c00720c */ /* 0x000fe20003f25270 */
[----:B------:R-:W-:Y:S01]  /*0bc0*/  IMAD.MOV R12, RZ, RZ, -R12 ;  /* 0x000000ffff0c7224 */ /* 0x000fe200078e0a0c */
[----:B------:R-:W-:-:S02]  /*0bd0*/  LOP3.LUT R10, R10, 0x800000, RZ, 0xfc, !PT ;  /* 0x008000000a0a7812 */ /* 0x000fc400078efcff */
[----:B------:R-:W-:Y:S02]  /*0be0*/  FSETP.NEU.FTZ.AND P0, PT, R8, R11, PT ;  /* 0x0000000b0800720b */ /* 0x000fe40003f1d000 */
[----:B------:R-:W-:Y:S02]  /*0bf0*/  SHF.L.U32 R13, R10, R13, RZ ;  /* 0x0000000d0a0d7219 */ /* 0x000fe400000006ff */
[----:B------:R-:W-:Y:S02]  /*0c00*/  SEL R11, R12, RZ, P2 ;  /* 0x000000ff0c0b7207 */ /* 0x000fe40001000000 */
[----:B------:R-:W-:Y:S02]  /*0c10*/  ISETP.NE.AND P1, PT, R13, RZ, P1 ;  /* 0x000000ff0d00720c */ /* 0x000fe40000f25270 */
[----:B------:R-:W-:Y:S02]  /*0c20*/  SHF.R.U32.HI R11, RZ, R11, R10 ;  /* 0x0000000bff0b7219 */ /* 0x000fe4000001160a */
[----:B------:R-:W-:-:S02]  /*0c30*/  PLOP3.LUT P0, PT, P0, P1, PT, 0xf8, 0x8f ;  /* 0x00000000008f781c */ /* 0x000fc40000703f70 */
[----:B------:R-:W-:Y:S02]  /*0c40*/  SHF.R.U32.HI R13, RZ, 0x1, R11 ;  /* 0x00000001ff0d7819 */ /* 0x000fe4000001160b */
[----:B------:R-:W-:-:S04]  /*0c50*/  SEL R8, RZ, 0x1, !P0 ;  /* 0x00000001ff087807 */ /* 0x000fc80004000000 */
[----:B------:R-:W-:-:S04]  /*0c60*/  LOP3.LUT R8, R8, 0x1, R13, 0xf8, !PT ;  /* 0x0000000108087812 */ /* 0x000fc800078ef80d */
[----:B------:R-:W-:-:S04]  /*0c70*/  LOP3.LUT R8, R8, R11, RZ, 0xc0, !PT ;  /* 0x0000000b08087212 */ /* 0x000fc800078ec0ff */
[----:B------:R-:W-:-:S04]  /*0c80*/  IADD3 R13, PT, PT, R13, R8, RZ ;  /* 0x000000080d0d7210 */ /* 0x000fc80007ffe0ff */
[----:B------:R-:W-:Y:S01]  /*0c90*/  LOP3.LUT R0, R13, R0, RZ, 0xfc, !PT ;  /* 0x000000000d007212 */ /* 0x000fe200078efcff */
[----:B------:R-:W-:Y:S06]  /*0ca0*/  BRA `(.L_x_21) ;  /* 0x0000000000107947 */ /* 0x000fec0003800000 */
.L_x_20:
[----:B------:R-:W-:-:S04]  /*0cb0*/  LOP3.LUT R0, R0, 0x80000000, RZ, 0xc0, !PT ;  /* 0x8000000000007812 */ /* 0x000fc800078ec0ff */
[----:B------:R-:W-:Y:S01]  /*0cc0*/  LOP3.LUT R0, R0, 0x7f800000, RZ, 0xfc, !PT ;  /* 0x7f80000000007812 */ /* 0x000fe200078efcff */
[----:B------:R-:W-:Y:S06]  /*0cd0*/  BRA `(.L_x_21) ;  /* 0x0000000000047947 */ /* 0x000fec0003800000 */
.L_x_19:
[----:B------:R-:W-:-:S07]  /*0ce0*/  IMAD R0, R11, 0x800000, R0 ;  /* 0x008000000b007824 */ /* 0x000fce00078e0200 */
.L_x_21:
[----:B------:R-:W-:Y:S05]  /*0cf0*/  BSYNC.RECONVERGENT B2 ;  /* 0x0000000000027941 */ /* 0x000fea0003800200 */
.L_x_18:
[----:B------:R-:W-:Y:S05]  /*0d00*/  BRA `(.L_x_22) ;  /* 0x0000000000207947 */ /* 0x000fea0003800000 */
.L_x_17:
[----:B------:R-:W-:-:S04]  /*0d10*/  LOP3.LUT R0, R12, 0x80000000, R11, 0x48, !PT ;  /* 0x800000000c007812 */ /* 0x000fc800078e480b */
[----:B------:R-:W-:Y:S01]  /*0d20*/  LOP3.LUT R0, R0, 0x7f800000, RZ, 0xfc, !PT ;  /* 0x7f80000000007812 */ /* 0x000fe200078efcff */
[----:B------:R-:W-:Y:S06]  /*0d30*/  BRA `(.L_x_22) ;  /* 0x0000000000147947 */ /* 0x000fec0003800000 */
.L_x_16:
[----:B------:R-:W-:Y:S01]  /*0d40*/  LOP3.LUT R0, R12, 0x80000000, R11, 0x48, !PT ;  /* 0x800000000c007812 */ /* 0x000fe200078e480b */
[----:B------:R-:W-:Y:S06]  /*0d50*/  BRA `(.L_x_22) ;  /* 0x00000000000c7947 */ /* 0x000fec0003800000 */
.L_x_15:
[----:B------:R-:W0:Y:S01]  /*0d60*/  MUFU.RSQ R0, -QNAN ;  /* 0xffc0000000007908 */ /* 0x000e220000001400 */
[----:B------:R-:W-:Y:S05]  /*0d70*/  BRA `(.L_x_22) ;  /* 0x0000000000047947 */ /* 0x000fea0003800000 */
.L_x_14:
[----:B------:R-:W-:-:S07]  /*0d80*/  FADD.FTZ R0, R0, R3 ;  /* 0x0000000300007221 */ /* 0x000fce0000010000 */
.L_x_22:
[----:B------:R-:W-:Y:S05]  /*0d90*/  BSYNC.RECONVERGENT B1 ;  /* 0x0000000000017941 */ /* 0x000fea0003800200 */
.L_x_12:
[----:B------:R-:W-:Y:S02]  /*0da0*/  IMAD.MOV.U32 R10, RZ, RZ, R6 ;  /* 0x000000ffff0a7224 */ /* 0x000fe400078e0006 */
[----:B------:R-:W-:-:S04]  /*0db0*/  IMAD.MOV.U32 R11, RZ, RZ, 0x0 ;  /* 0x00000000ff0b7424 */ /* 0x000fc800078e00ff */
[----:B0-----:R-:W-:Y:S05]  /*0dc0*/  RET.REL.NODEC R10 `(_Z16softmaxOptimizedPfS_ii) ;  /* 0xfffffff00a8c7950 */ /* 0x001fea0003c3ffff */
.L_x_23:
[----:B------:R-:W-:-:S00]  /*0dd0*/  BRA `(.L_x_23) ;  /* 0xfffffffc00fc7947 */ /* 0x000fc0000383ffff */
[----:B------:R-:W-:-:S00]  /*0de0*/  NOP ;  /* 0x0000000000007918 */ /* 0x000fc00000000000 */
        /* <DEDUP_REMOVED lines=9> */
.L_x_24:


//--------------------- .nv.shared._Z16softmaxOptimizedPfS_ii --------------------------
	.section	.nv.shared._Z16softmaxOptimizedPfS_ii,"aw",@nobits
	.sectionflags	@""
	.align	16
.nv.shared._Z16softmaxOptimizedPfS_ii:
	.zero		1040


//--------------------- .nv.shared.reserved.0     --------------------------
	.section	.nv.shared.reserved.0,"aw",@nobits
	.weak		__nv_reservedSMEM_offset_0_alias
	.size		__nv_reservedSMEM_offset_0_alias, 0, 64
	.other		__nv_reservedSMEM_offset_0_alias,@"STO_CUDA_RESERVED_SHARED STV_DEFAULT"
__nv_reservedSMEM_offset_0_alias:
	.zero		0
	.zero		64


//--------------------- .nv.constant0._Z16softmaxOptimizedPfS_ii --------------------------
	.section	.nv.constant0._Z16softmaxOptimizedPfS_ii,"a",@progbits
	.sectionflags	@""
	.align	4
.nv.constant0._Z16softmaxOptimizedPfS_ii:
	.zero		920


//--------------------- SYMBOLS --------------------------

	.type		.nv.reservedSmem.offset0,@object
	.size		.nv.reservedSmem.offset0,0x4
	.type		.nv.reservedSmem.cap,@object
	.size		.nv.reservedSmem.cap,0x4
